//
// Generated by NVIDIA NVVM Compiler
//
// Compiler Build ID: CL-36424714
// Cuda compilation tools, release 13.0, V13.0.88
// Based on NVVM 20.0.0
//

.version 9.0
.target sm_100
.address_size 64

	// .globl	_Z14multiplyKernelPiPKiS1_

.visible .entry _Z14multiplyKernelPiPKiS1_(
	.param .u64 .ptr .align 1 _Z14multiplyKernelPiPKiS1__param_0,
	.param .u64 .ptr .align 1 _Z14multiplyKernelPiPKiS1__param_1,
	.param .u64 .ptr .align 1 _Z14multiplyKernelPiPKiS1__param_2
)
{
	.reg .pred 	%p<2>;
	.reg .b32 	%r<10>;
	.reg .b64 	%rd<11>;

	ld.param.u64 	%rd1, [_Z14multiplyKernelPiPKiS1__param_0];
	ld.param.u64 	%rd2, [_Z14multiplyKernelPiPKiS1__param_1];
	ld.param.u64 	%rd3, [_Z14multiplyKernelPiPKiS1__param_2];
	cvta.to.global.u64 	%rd4, %rd1;
	cvta.to.global.u64 	%rd5, %rd3;
	cvta.to.global.u64 	%rd6, %rd2;
	mov.u32 	%r1, %ctaid.x;
	mov.u32 	%r2, %ntid.x;
	mov.u32 	%r3, %tid.x;
	mad.lo.s32 	%r4, %r1, %r2, %r3;
	setp.eq.s32 	%p1, %r3, 30;
	add.s32 	%r5, %r4, 10;
	selp.b32 	%r6, %r5, %r4, %p1;
	mul.wide.s32 	%rd7, %r6, 4;
	add.s64 	%rd8, %rd6, %rd7;
	ld.global.u32 	%r7, [%rd8];
	add.s64 	%rd9, %rd5, %rd7;
	ld.global.u32 	%r8, [%rd9];
	add.s32 	%r9, %r8, %r7;
	add.s64 	%rd10, %rd4, %rd7;
	st.global.u32 	[%rd10], %r9;
	ret;

}


// ===== COMPILED SASS (sm_100) =====

	.target	sm_100

	.elftype	@"ET_EXEC"


//--------------------- .note.nv.tkinfo           --------------------------
	.section	.note.nv.tkinfo,"",@"SHT_NOTE"
	.sectionflags	@"SHF_NOTE_NV_TKINFO"
	.tkinfo
        /*0018*/ 	.word	0x00000002
        /*0030*/ 	.string	""
        /*0030*/ 	.string	"ptxas"
        /*0030*/ 	.string	"Cuda compilation tools, release 13.0, V13.0.88"
        /*0030*/ 	.string	"Build cuda_13.0.r13.0/compiler.36424714_0"
        /*0030*/ 	.string	"-arch sm_100 -m 64 "



//--------------------- .note.nv.cuinfo           --------------------------
	.section	.note.nv.cuinfo,"",@"SHT_NOTE"
	.sectionflags	@"SHF_NOTE_NV_CUINFO"
        /*0018*/ 	.short	0x0002
        /*001a*/ 	.short	0x0064
        /*001c*/ 	.short	0x0082
	.zero		2


//--------------------- .nv.info                  --------------------------
	.section	.nv.info,"",@"SHT_CUDA_INFO"
	.align	4


	//----- nvinfo : EIATTR_REGCOUNT
	.align		4
        /*0000*/ 	.byte	0x04, 0x2f
        /*0002*/ 	.short	(.L_1 - .L_0)
	.align		4
.L_0:
        /*0004*/ 	.word	index@(_Z14multiplyKernelPiPKiS1_)
        /*0008*/ 	.word	0x0000000c


	//----- nvinfo : EIATTR_FRAME_SIZE
	.align		4
.L_1:
        /*000c*/ 	.byte	0x04, 0x11
        /*000e*/ 	.short	(.L_3 - .L_2)
	.align		4
.L_2:
        /*0010*/ 	.word	index@(_Z14multiplyKernelPiPKiS1_)
        /*0014*/ 	.word	0x00000000


	//----- nvinfo : EIATTR_MIN_STACK_SIZE
	.align		4
.L_3:
        /*0018*/ 	.byte	0x04, 0x12
        /*001a*/ 	.short	(.L_5 - .L_4)
	.align		4
.L_4:
        /*001c*/ 	.word	index@(_Z14multiplyKernelPiPKiS1_)
        /*0020*/ 	.word	0x00000000
.L_5:


//--------------------- .nv.compat                --------------------------
	.section	.nv.compat,"",@"SHT_CUDA_COMPAT_INFO"
	.align	4
        /*0000*/ 	.byte	0x02, 0x09, 0x00, 0x00, 0x02, 0x02, 0x01, 0x00, 0x02, 0x05, 0x05, 0x00, 0x03, 0x07, 0x01, 0x01
        /*0010*/ 	.byte	0x02, 0x03, 0x00, 0x00, 0x02, 0x06, 0x01, 0x00, 0x04, 0x0b, 0x08, 0x00, 0x09, 0x00, 0x00, 0x00
        /*0020*/ 	.byte	0x00, 0x00, 0x00, 0x00


//--------------------- .nv.info._Z14multiplyKernelPiPKiS1_ --------------------------
	.section	.nv.info._Z14multiplyKernelPiPKiS1_,"",@"SHT_CUDA_INFO"
	.sectionflags	@""
	.align	4


	//----- nvinfo : EIATTR_CUDA_API_VERSION
	.align		4
        /*0000*/ 	.byte	0x04, 0x37
        /*0002*/ 	.short	(.L_7 - .L_6)
.L_6:
        /*0004*/ 	.word	0x00000082


	//----- nvinfo : EIATTR_KPARAM_INFO
	.align		4
.L_7:
        /*0008*/ 	.byte	0x04, 0x17
        /*000a*/ 	.short	(.L_9 - .L_8)
.L_8:
        /*000c*/ 	.word	0x00000000
        /*0010*/ 	.short	0x0002
        /*0012*/ 	.short	0x0010
        /*0014*/ 	.byte	0x00, 0xf5, 0x21, 0x00


	//----- nvinfo : EIATTR_KPARAM_INFO
	.align		4
.L_9:
        /*0018*/ 	.byte	0x04, 0x17
        /*001a*/ 	.short	(.L_11 - .L_10)
.L_10:
        /*001c*/ 	.word	0x00000000
        /*0020*/ 	.short	0x0001
        /*0022*/ 	.short	0x0008
        /*0024*/ 	.byte	0x00, 0xf5, 0x21, 0x00


	//----- nvinfo : EIATTR_KPARAM_INFO
	.align		4
.L_11:
        /*0028*/ 	.byte	0x04, 0x17
        /*002a*/ 	.short	(.L_13 - .L_12)
.L_12:
        /*002c*/ 	.word	0x00000000
        /*0030*/ 	.short	0x0000
        /*0032*/ 	.short	0x0000
        /*0034*/ 	.byte	0x00, 0xf5, 0x21, 0x00


	//----- nvinfo : EIATTR_SPARSE_MMA_MASK
	.align		4
.L_13:
        /*0038*/ 	.byte	0x03, 0x50
        /*003a*/ 	.short	0x0000


	//----- nvinfo : EIATTR_MAXREG_COUNT
	.align		4
        /*003c*/ 	.byte	0x03, 0x1b
        /*003e*/ 	.short	0x00ff


	//----- nvinfo : EIATTR_MERCURY_ISA_VERSION
	.align		4
        /*0040*/ 	.byte	0x03, 0x5f
        /*0042*/ 	.short	0x0101


	//----- nvinfo : EIATTR_VRC_CTA_INIT_COUNT
	.align		4
        /*0044*/ 	.byte	0x02, 0x4a
	.zero		1
	.zero		1


	//----- nvinfo : EIATTR_EXIT_INSTR_OFFSETS
	.align		4
        /*0048*/ 	.byte	0x04, 0x1c
        /*004a*/ 	.short	(.L_15 - .L_14)


	//   ....[0]....
.L_14:
        /*004c*/ 	.word	0x00000120


	//----- nvinfo : EIATTR_CBANK_PARAM_SIZE
	.align		4
.L_15:
        /*0050*/ 	.byte	0x03, 0x19
        /*0052*/ 	.short	0x0018


	//----- nvinfo : EIATTR_PARAM_CBANK
	.align		4
        /*0054*/ 	.byte	0x04, 0x0a
        /*0056*/ 	.short	(.L_17 - .L_16)
	.align		4
.L_16:
        /*0058*/ 	.word	index@(.nv.constant0._Z14multiplyKernelPiPKiS1_)
        /*005c*/ 	.short	0x0380
        /*005e*/ 	.short	0x0018


	//----- nvinfo : EIATTR_SW_WAR
	.align		4
.L_17:
        /*0060*/ 	.byte	0x04, 0x36
        /*0062*/ 	.short	(.L_19 - .L_18)
.L_18:
        /*0064*/ 	.word	0x00000008
.L_19:


//--------------------- .nv.callgraph             --------------------------
	.section	.nv.callgraph,"",@"SHT_CUDA_CALLGRAPH"
	.align	4
	.sectionentsize	8
	.align		4
        /*0000*/ 	.word	0x00000000
	.align		4
        /*0004*/ 	.word	0xffffffff
	.align		4
        /*0008*/ 	.word	0x00000000
	.align		4
        /*000c*/ 	.word	0xfffffffe
	.align		4
        /*0010*/ 	.word	0x00000000
	.align		4
        /*0014*/ 	.word	0xfffffffd
	.align		4
        /*0018*/ 	.word	0x00000000
	.align		4
        /*001c*/ 	.word	0xfffffffc


//--------------------- .text._Z14multiplyKernelPiPKiS1_ --------------------------
	.section	.text._Z14multiplyKernelPiPKiS1_,"ax",@progbits
	.align	128
        .global         _Z14multiplyKernelPiPKiS1_
        .type           _Z14multiplyKernelPiPKiS1_,@function
        .size           _Z14multiplyKernelPiPKiS1_,(.L_x_1 - _Z14multiplyKernelPiPKiS1_)
        .other          _Z14multiplyKernelPiPKiS1_,@"STO_CUDA_ENTRY STV_DEFAULT"
_Z14multiplyKernelPiPKiS1_:
.text._Z14multiplyKernelPiPKiS1_:
[----:B------:R-:W-:Y:S01]  /*0000*/  LDC R1, c[0x0][0x37c] ;  /* 0x0000df00ff017b82 */ /* 0x000fe20000000800 */
[----:B------:R-:W0:Y:S07]  /*0010*/  S2R R0, SR_TID.X ;  /* 0x0000000000007919 */ /* 0x000e2e0000002100 */
[----:B------:R-:W1:Y:S01]  /*0020*/  S2UR UR6, SR_CTAID.X ;  /* 0x00000000000679c3 */ /* 0x000e620000002500 */
[----:B------:R-:W2:Y:S07]  /*0030*/  LDCU.64 UR4, c[0x0][0x358] ;  /* 0x00006b00ff0477ac */ /* 0x000eae0008000a00 */
[----:B------:R-:W1:Y:S08]  /*0040*/  LDC R9, c[0x0][0x360] ;  /* 0x0000d800ff097b82 */ /* 0x000e700000000800 */
[----:B------:R-:W3:Y:S08]  /*0050*/  LDC.64 R2, c[0x0][0x388] ;  /* 0x0000e200ff027b82 */ /* 0x000ef00000000a00 */
[----:B------:R-:W4:Y:S01]  /*0060*/  LDC.64 R4, c[0x0][0x390] ;  /* 0x0000e400ff047b82 */ /* 0x000f220000000a00 */
[----:B0-----:R-:W-:Y:S01]  /*0070*/  ISETP.NE.AND P0, PT, R0, 0x1e, PT ;  /* 0x0000001e0000780c */ /* 0x001fe20003f05270 */
[----:B-1----:R-:W-:-:S06]  /*0080*/  IMAD R9, R9, UR6, R0 ;  /* 0x0000000609097c24 */ /* 0x002fcc000f8e0200 */
[----:B------:R-:W0:Y:S06]  /*0090*/  LDC.64 R6, c[0x0][0x380] ;  /* 0x0000e000ff067b82 */ /* 0x000e2c0000000a00 */
[----:B------:R-:W-:-:S05]  /*00a0*/  @!P0 IADD3 R9, PT, PT, R9, 0xa, RZ ;  /* 0x0000000a09098810 */ /* 0x000fca0007ffe0ff */
[----:B---3--:R-:W-:-:S04]  /*00b0*/  IMAD.WIDE R2, R9, 0x4, R2 ;  /* 0x0000000409027825 */ /* 0x008fc800078e0202 */
[C---:B----4-:R-:W-:Y:S02]  /*00c0*/  IMAD.WIDE R4, R9.reuse, 0x4, R4 ;  /* 0x0000000409047825 */ /* 0x050fe400078e0204 */
[----:B--2---:R-:W2:Y:S04]  /*00d0*/  LDG.E R2, desc[UR4][R2.64] ;  /* 0x0000000402027981 */ /* 0x004ea8000c1e1900 */
[----:B------:R-:W2:Y:S01]  /*00e0*/  LDG.E R5, desc[UR4][R4.64] ;  /* 0x0000000404057981 */ /* 0x000ea2000c1e1900 */
[----:B0-----:R-:W-:Y:S01]  /*00f0*/  IMAD.WIDE R6, R9, 0x4, R6 ;  /* 0x0000000409067825 */ /* 0x001fe200078e0206 */
[----:B--2---:R-:W-:-:S05]  /*0100*/  IADD3 R9, PT, PT, R2, R5, RZ ;  /* 0x0000000502097210 */ /* 0x004fca0007ffe0ff */
[----:B------:R-:W-:Y:S01]  /*0110*/  STG.E desc[UR4][R6.64], R9 ;  /* 0x0000000906007986 */ /* 0x000fe2000c101904 */
[----:B------:R-:W-:Y:S05]  /*0120*/  EXIT ;  /* 0x000000000000794d */ /* 0x000fea0003800000 */
.L_x_0:
[----:B------:R-:W-:-:S00]  /*0130*/  BRA `(.L_x_0) ;  /* 0xfffffffc00fc7947 */ /* 0x000fc0000383ffff */
[----:B------:R-:W-:-:S00]  /*0140*/  NOP ;  /* 0x0000000000007918 */ /* 0x000fc00000000000 */
        /* <DEDUP_REMOVED lines=11> */
.L_x_1:


//--------------------- .nv.shared.reserved.0     --------------------------
	.section	.nv.shared.reserved.0,"aw",@nobits
	.weak		__nv_reservedSMEM_offset_0_alias
	.size		__nv_reservedSMEM_offset_0_alias, 0, 64
	.other		__nv_reservedSMEM_offset_0_alias,@"STO_CUDA_RESERVED_SHARED STV_DEFAULT"
__nv_reservedSMEM_offset_0_alias:
	.zero		0
	.zero		64


//--------------------- .nv.constant0._Z14multiplyKernelPiPKiS1_ --------------------------
	.section	.nv.constant0._Z14multiplyKernelPiPKiS1_,"a",@progbits
	.sectionflags	@""
	.align	4
.nv.constant0._Z14multiplyKernelPiPKiS1_:
	.zero		920


//--------------------- SYMBOLS --------------------------

	.type		.nv.reservedSmem.offset0,@object
	.size		.nv.reservedSmem.offset0,0x4
